//
// Generated by NVIDIA NVVM Compiler
//
// Compiler Build ID: CL-36424714
// Cuda compilation tools, release 13.0, V13.0.88
// Based on NVVM 20.0.0
//

.version 9.0
.target sm_100
.address_size 64

	// .globl	_Z11cuda_reducePfS_m

.visible .entry _Z11cuda_reducePfS_m(
	.param .u64 .ptr .align 1 _Z11cuda_reducePfS_m_param_0,
	.param .u64 .ptr .align 1 _Z11cuda_reducePfS_m_param_1,
	.param .u64 _Z11cuda_reducePfS_m_param_2
)
{
	.reg .pred 	%p<12>;
	.reg .b32 	%r<20>;
	.reg .b32 	%f<26>;
	.reg .b64 	%rd<14>;

	ld.param.u64 	%rd7, [_Z11cuda_reducePfS_m_param_0];
	ld.param.u64 	%rd8, [_Z11cuda_reducePfS_m_param_1];
	ld.param.u64 	%rd9, [_Z11cuda_reducePfS_m_param_2];
	mov.u32 	%r1, %tid.x;
	mov.u32 	%r2, %ctaid.x;
	mov.u32 	%r16, %ntid.x;
	mad.lo.s32 	%r19, %r2, %r16, %r1;
	mov.u32 	%r4, %nctaid.x;
	mul.lo.s32 	%r5, %r16, %r4;
	cvt.s64.s32 	%rd13, %r19;
	setp.le.u64 	%p1, %rd9, %rd13;
	@%p1 bra 	$L__BB0_21;
	and.b32  	%r6, %r1, 1;
	and.b32  	%r7, %r1, 3;
	and.b32  	%r8, %r1, 7;
	and.b32  	%r9, %r1, 15;
	and.b32  	%r10, %r1, 31;
	and.b32  	%r11, %r1, 63;
	and.b32  	%r12, %r1, 127;
	and.b32  	%r13, %r1, 255;
	cvta.to.global.u64 	%rd2, %rd7;
	cvta.to.global.u64 	%rd3, %rd8;
$L__BB0_2:
	setp.ne.s32 	%p2, %r6, 0;
	shl.b64 	%rd10, %rd13, 2;
	add.s64 	%rd5, %rd2, %rd10;
	@%p2 bra 	$L__BB0_4;
	ld.global.f32 	%f1, [%rd5];
	ld.global.f32 	%f2, [%rd5+4];
	add.f32 	%f3, %f1, %f2;
	st.global.f32 	[%rd5], %f3;
$L__BB0_4:
	setp.ne.s32 	%p3, %r7, 0;
	bar.sync 	0;
	@%p3 bra 	$L__BB0_6;
	ld.global.f32 	%f4, [%rd5];
	ld.global.f32 	%f5, [%rd5+8];
	add.f32 	%f6, %f4, %f5;
	st.global.f32 	[%rd5], %f6;
$L__BB0_6:
	setp.ne.s32 	%p4, %r8, 0;
	bar.sync 	0;
	@%p4 bra 	$L__BB0_8;
	ld.global.f32 	%f7, [%rd5];
	ld.global.f32 	%f8, [%rd5+16];
	add.f32 	%f9, %f7, %f8;
	st.global.f32 	[%rd5], %f9;
$L__BB0_8:
	setp.ne.s32 	%p5, %r9, 0;
	bar.sync 	0;
	@%p5 bra 	$L__BB0_10;
	ld.global.f32 	%f10, [%rd5];
	ld.global.f32 	%f11, [%rd5+32];
	add.f32 	%f12, %f10, %f11;
	st.global.f32 	[%rd5], %f12;
$L__BB0_10:
	setp.ne.s32 	%p6, %r10, 0;
	bar.sync 	0;
	@%p6 bra 	$L__BB0_12;
	ld.global.f32 	%f13, [%rd5];
	ld.global.f32 	%f14, [%rd5+64];
	add.f32 	%f15, %f13, %f14;
	st.global.f32 	[%rd5], %f15;
$L__BB0_12:
	setp.ne.s32 	%p7, %r11, 0;
	bar.sync 	0;
	@%p7 bra 	$L__BB0_14;
	ld.global.f32 	%f16, [%rd5];
	ld.global.f32 	%f17, [%rd5+128];
	add.f32 	%f18, %f16, %f17;
	st.global.f32 	[%rd5], %f18;
$L__BB0_14:
	setp.ne.s32 	%p8, %r12, 0;
	bar.sync 	0;
	@%p8 bra 	$L__BB0_16;
	ld.global.f32 	%f19, [%rd5];
	ld.global.f32 	%f20, [%rd5+256];
	add.f32 	%f21, %f19, %f20;
	st.global.f32 	[%rd5], %f21;
$L__BB0_16:
	setp.ne.s32 	%p9, %r13, 0;
	bar.sync 	0;
	@%p9 bra 	$L__BB0_18;
	ld.global.f32 	%f22, [%rd5];
	ld.global.f32 	%f23, [%rd5+512];
	add.f32 	%f24, %f22, %f23;
	st.global.f32 	[%rd5], %f24;
$L__BB0_18:
	setp.ne.s32 	%p10, %r1, 0;
	bar.sync 	0;
	@%p10 bra 	$L__BB0_20;
	ld.global.f32 	%f25, [%rd5];
	div.s32 	%r17, %r19, %r5;
	mad.lo.s32 	%r18, %r17, %r4, %r2;
	mul.wide.u32 	%rd11, %r18, 4;
	add.s64 	%rd12, %rd3, %rd11;
	st.global.f32 	[%rd12], %f25;
$L__BB0_20:
	add.s32 	%r19, %r19, %r5;
	cvt.s64.s32 	%rd13, %r19;
	setp.gt.u64 	%p11, %rd9, %rd13;
	@%p11 bra 	$L__BB0_2;
$L__BB0_21:
	ret;

}


// ===== COMPILED SASS (sm_100) =====

	.target	sm_100

	.elftype	@"ET_EXEC"


//--------------------- .note.nv.tkinfo           --------------------------
	.section	.note.nv.tkinfo,"",@"SHT_NOTE"
	.sectionflags	@"SHF_NOTE_NV_TKINFO"
	.tkinfo
        /*0018*/ 	.word	0x00000002
        /*0030*/ 	.string	""
        /*0030*/ 	.string	"ptxas"
        /*0030*/ 	.string	"Cuda compilation tools, release 13.0, V13.0.88"
        /*0030*/ 	.string	"Build cuda_13.0.r13.0/compiler.36424714_0"
        /*0030*/ 	.string	"-arch sm_100 -m 64 "



//--------------------- .note.nv.cuinfo           --------------------------
	.section	.note.nv.cuinfo,"",@"SHT_NOTE"
	.sectionflags	@"SHF_NOTE_NV_CUINFO"
        /*0018*/ 	.short	0x0002
        /*001a*/ 	.short	0x0064
        /*001c*/ 	.short	0x0082
	.zero		2


//--------------------- .nv.info                  --------------------------
	.section	.nv.info,"",@"SHT_CUDA_INFO"
	.align	4


	//----- nvinfo : EIATTR_REGCOUNT
	.align		4
        /*0000*/ 	.byte	0x04, 0x2f
        /*0002*/ 	.short	(.L_1 - .L_0)
	.align		4
.L_0:
        /*0004*/ 	.word	index@(_Z11cuda_reducePfS_m)
        /*0008*/ 	.word	0x00000011


	//----- nvinfo : EIATTR_FRAME_SIZE
	.align		4
.L_1:
        /*000c*/ 	.byte	0x04, 0x11
        /*000e*/ 	.short	(.L_3 - .L_2)
	.align		4
.L_2:
        /*0010*/ 	.word	index@(_Z11cuda_reducePfS_m)
        /*0014*/ 	.word	0x00000000


	//----- nvinfo : EIATTR_MIN_STACK_SIZE
	.align		4
.L_3:
        /*0018*/ 	.byte	0x04, 0x12
        /*001a*/ 	.short	(.L_5 - .L_4)
	.align		4
.L_4:
        /*001c*/ 	.word	index@(_Z11cuda_reducePfS_m)
        /*0020*/ 	.word	0x00000000
.L_5:


//--------------------- .nv.compat                --------------------------
	.section	.nv.compat,"",@"SHT_CUDA_COMPAT_INFO"
	.align	4
        /*0000*/ 	.byte	0x02, 0x09, 0x00, 0x00, 0x02, 0x02, 0x01, 0x00, 0x02, 0x05, 0x05, 0x00, 0x03, 0x07, 0x01, 0x01
        /*0010*/ 	.byte	0x02, 0x03, 0x00, 0x00, 0x02, 0x06, 0x01, 0x00, 0x04, 0x0b, 0x08, 0x00, 0x09, 0x00, 0x00, 0x00
        /*0020*/ 	.byte	0x00, 0x00, 0x00, 0x00


//--------------------- .nv.info._Z11cuda_reducePfS_m --------------------------
	.section	.nv.info._Z11cuda_reducePfS_m,"",@"SHT_CUDA_INFO"
	.sectionflags	@""
	.align	4


	//----- nvinfo : EIATTR_CUDA_API_VERSION
	.align		4
        /*0000*/ 	.byte	0x04, 0x37
        /*0002*/ 	.short	(.L_7 - .L_6)
.L_6:
        /*0004*/ 	.word	0x00000082


	//----- nvinfo : EIATTR_KPARAM_INFO
	.align		4
.L_7:
        /*0008*/ 	.byte	0x04, 0x17
        /*000a*/ 	.short	(.L_9 - .L_8)
.L_8:
        /*000c*/ 	.word	0x00000000
        /*0010*/ 	.short	0x0002
        /*0012*/ 	.short	0x0010
        /*0014*/ 	.byte	0x00, 0xf0, 0x21, 0x00


	//----- nvinfo : EIATTR_KPARAM_INFO
	.align		4
.L_9:
        /*0018*/ 	.byte	0x04, 0x17
        /*001a*/ 	.short	(.L_11 - .L_10)
.L_10:
        /*001c*/ 	.word	0x00000000
        /*0020*/ 	.short	0x0001
        /*0022*/ 	.short	0x0008
        /*0024*/ 	.byte	0x00, 0xf5, 0x21, 0x00


	//----- nvinfo : EIATTR_KPARAM_INFO
	.align		4
.L_11:
        /*0028*/ 	.byte	0x04, 0x17
        /*002a*/ 	.short	(.L_13 - .L_12)
.L_12:
        /*002c*/ 	.word	0x00000000
        /*0030*/ 	.short	0x0000
        /*0032*/ 	.short	0x0000
        /*0034*/ 	.byte	0x00, 0xf5, 0x21, 0x00


	//----- nvinfo : EIATTR_SPARSE_MMA_MASK
	.align		4
.L_13:
        /*0038*/ 	.byte	0x03, 0x50
        /*003a*/ 	.short	0x0000


	//----- nvinfo : EIATTR_MAXREG_COUNT
	.align		4
        /*003c*/ 	.byte	0x03, 0x1b
        /*003e*/ 	.short	0x00ff


	//----- nvinfo : EIATTR_NUM_BARRIERS
	.align		4
        /*0040*/ 	.byte	0x02, 0x4c
        /*0042*/ 	.byte	0x01
	.zero		1


	//----- nvinfo : EIATTR_MERCURY_ISA_VERSION
	.align		4
        /*0044*/ 	.byte	0x03, 0x5f
        /*0046*/ 	.short	0x0101


	//----- nvinfo : EIATTR_VRC_CTA_INIT_COUNT
	.align		4
        /*0048*/ 	.byte	0x02, 0x4a
	.zero		1
	.zero		1


	//----- nvinfo : EIATTR_EXIT_INSTR_OFFSETS
	.align		4
        /*004c*/ 	.byte	0x04, 0x1c
        /*004e*/ 	.short	(.L_15 - .L_14)


	//   ....[0]....
.L_14:
        /*0050*/ 	.word	0x000000a0


	//   ....[1]....
        /*0054*/ 	.word	0x00000830


	//----- nvinfo : EIATTR_CRS_STACK_SIZE
	.align		4
.L_15:
        /*0058*/ 	.byte	0x04, 0x1e
        /*005a*/ 	.short	(.L_17 - .L_16)
.L_16:
        /*005c*/ 	.word	0x00000000


	//----- nvinfo : EIATTR_CBANK_PARAM_SIZE
	.align		4
.L_17:
        /*0060*/ 	.byte	0x03, 0x19
        /*0062*/ 	.short	0x0018


	//----- nvinfo : EIATTR_PARAM_CBANK
	.align		4
        /*0064*/ 	.byte	0x04, 0x0a
        /*0066*/ 	.short	(.L_19 - .L_18)
	.align		4
.L_18:
        /*0068*/ 	.word	index@(.nv.constant0._Z11cuda_reducePfS_m)
        /*006c*/ 	.short	0x0380
        /*006e*/ 	.short	0x0018


	//----- nvinfo : EIATTR_SW_WAR
	.align		4
.L_19:
        /*0070*/ 	.byte	0x04, 0x36
        /*0072*/ 	.short	(.L_21 - .L_20)
.L_20:
        /*0074*/ 	.word	0x00000008
.L_21:


//--------------------- .nv.callgraph             --------------------------
	.section	.nv.callgraph,"",@"SHT_CUDA_CALLGRAPH"
	.align	4
	.sectionentsize	8
	.align		4
        /*0000*/ 	.word	0x00000000
	.align		4
        /*0004*/ 	.word	0xffffffff
	.align		4
        /*0008*/ 	.word	0x00000000
	.align		4
        /*000c*/ 	.word	0xfffffffe
	.align		4
        /*0010*/ 	.word	0x00000000
	.align		4
        /*0014*/ 	.word	0xfffffffd
	.align		4
        /*0018*/ 	.word	0x00000000
	.align		4
        /*001c*/ 	.word	0xfffffffc


//--------------------- .text._Z11cuda_reducePfS_m --------------------------
	.section	.text._Z11cuda_reducePfS_m,"ax",@progbits
	.align	128
        .global         _Z11cuda_reducePfS_m
        .type           _Z11cuda_reducePfS_m,@function
        .size           _Z11cuda_reducePfS_m,(.L_x_19 - _Z11cuda_reducePfS_m)
        .other          _Z11cuda_reducePfS_m,@"STO_CUDA_ENTRY STV_DEFAULT"
_Z11cuda_reducePfS_m:
.text._Z11cuda_reducePfS_m:
[----:B------:R-:W-:Y:S01]  /*0000*/  LDC R1, c[0x0][0x37c] ;  /* 0x0000df00ff017b82 */ /* 0x000fe20000000800 */
[----:B------:R-:W0:Y:S07]  /*0010*/  S2R R0, SR_TID.X ;  /* 0x0000000000007919 */ /* 0x000e2e0000002100 */
[----:B------:R-:W0:Y:S01]  /*0020*/  S2UR UR4, SR_CTAID.X ;  /* 0x00000000000479c3 */ /* 0x000e220000002500 */
[----:B------:R-:W1:Y:S07]  /*0030*/  LDCU.64 UR6, c[0x0][0x390] ;  /* 0x00007200ff0677ac */ /* 0x000e6e0008000a00 */
[----:B------:R-:W0:Y:S08]  /*0040*/  LDC R7, c[0x0][0x360] ;  /* 0x0000d800ff077b82 */ /* 0x000e300000000800 */
[----:B------:R-:W2:Y:S01]  /*0050*/  LDC R6, c[0x0][0x370] ;  /* 0x0000dc00ff067b82 */ /* 0x000ea20000000800 */
[----:B0-----:R-:W-:-:S05]  /*0060*/  IMAD R8, R7, UR4, R0 ;  /* 0x0000000407087c24 */ /* 0x001fca000f8e0200 */
[----:B-1----:R-:W-:Y:S02]  /*0070*/  ISETP.GE.U32.AND P0, PT, R8, UR6, PT ;  /* 0x0000000608007c0c */ /* 0x002fe4000bf06070 */
[----:B------:R-:W-:-:S04]  /*0080*/  SHF.R.S32.HI R4, RZ, 0x1f, R8 ;  /* 0x0000001fff047819 */ /* 0x000fc80000011408 */
[----:B------:R-:W-:-:S13]  /*0090*/  ISETP.GE.U32.AND.EX P0, PT, R4, UR7, PT, P0 ;  /* 0x0000000704007c0c */ /* 0x000fda000bf06100 */
[----:B--2---:R-:W-:Y:S05]  /*00a0*/  @P0 EXIT ;  /* 0x000000000000094d */ /* 0x004fea0003800000 */
[----:B------:R-:W0:Y:S01]  /*00b0*/  LDC.64 R2, c[0x0][0x388] ;  /* 0x0000e200ff027b82 */ /* 0x000e220000000a00 */
[----:B------:R-:W-:Y:S01]  /*00c0*/  LOP3.LUT P0, RZ, R0, 0x1, RZ, 0xc0, !PT ;  /* 0x0000000100ff7812 */ /* 0x000fe2000780c0ff */
[----:B------:R-:W-:Y:S01]  /*00d0*/  IMAD.MOV.U32 R10, RZ, RZ, R4 ;  /* 0x000000ffff0a7224 */ /* 0x000fe200078e0004 */
[----:B------:R-:W1:Y:S01]  /*00e0*/  LDCU.64 UR6, c[0x0][0x358] ;  /* 0x00006b00ff0677ac */ /* 0x000e620008000a00 */
[----:B------:R-:W-:Y:S01]  /*00f0*/  IMAD R7, R7, R6, RZ ;  /* 0x0000000607077224 */ /* 0x000fe200078e02ff */
[----:B------:R-:W-:Y:S01]  /*0100*/  P2R R4, PR, RZ, 0x1 ;  /* 0x00000001ff047803 */ /* 0x000fe20000000000 */
[----:B------:R-:W-:Y:S01]  /*0110*/  IMAD.MOV.U32 R5, RZ, RZ, R8 ;  /* 0x000000ffff057224 */ /* 0x000fe200078e0008 */
[----:B------:R-:W2:Y:S01]  /*0120*/  LDCU.64 UR10, c[0x0][0x390] ;  /* 0x00007200ff0a77ac */ /* 0x000ea20008000a00 */
[----:B------:R-:W3:Y:S06]  /*0130*/  LDCU.64 UR8, c[0x0][0x380] ;  /* 0x00007000ff0877ac */ /* 0x000eec0008000a00 */
.L_x_17:
[C---:B------:R-:W-:Y:S02]  /*0140*/  LOP3.LUT P5, RZ, R0.reuse, 0x1, RZ, 0xc0, !PT ;  /* 0x0000000100ff7812 */ /* 0x040fe400078ac0ff */
[C---:B---3--:R-:W-:Y:S02]  /*0150*/  LEA R4, P1, R5.reuse, UR8, 0x2 ;  /* 0x0000000805047c11 */ /* 0x048fe4000f8210ff */
[C---:B------:R-:W-:Y:S02]  /*0160*/  LOP3.LUT P6, RZ, R0.reuse, 0x3, RZ, 0xc0, !PT ;  /* 0x0000000300ff7812 */ /* 0x040fe400078cc0ff */
[----:B------:R-:W-:Y:S02]  /*0170*/  LEA.HI.X R5, R5, UR9, R10, 0x2, P1 ;  /* 0x0000000905057c11 */ /* 0x000fe400088f140a */
[C---:B------:R-:W-:Y:S02]  /*0180*/  LOP3.LUT P0, RZ, R0.reuse, 0x7, RZ, 0xc0, !PT ;  /* 0x0000000700ff7812 */ /* 0x040fe4000780c0ff */
[----:B------:R-:W-:-:S02]  /*0190*/  LOP3.LUT P1, RZ, R0, 0xf, RZ, 0xc0, !PT ;  /* 0x0000000f00ff7812 */ /* 0x000fc4000782c0ff */
[C---:B------:R-:W-:Y:S02]  /*01a0*/  LOP3.LUT P2, RZ, R0.reuse, 0x1f, RZ, 0xc0, !PT ;  /* 0x0000001f00ff7812 */ /* 0x040fe4000784c0ff */
[C---:B------:R-:W-:Y:S02]  /*01b0*/  LOP3.LUT P3, RZ, R0.reuse, 0x3f, RZ, 0xc0, !PT ;  /* 0x0000003f00ff7812 */ /* 0x040fe4000786c0ff */
[----:B------:R-:W-:Y:S01]  /*01c0*/  LOP3.LUT P4, RZ, R0, 0x7f, RZ, 0xc0, !PT ;  /* 0x0000007f00ff7812 */ /* 0x000fe2000788c0ff */
[----:B------:R-:W-:-:S12]  /*01d0*/  @P5 BRA `(.L_x_0) ;  /* 0x0000000000105947 */ /* 0x000fd80003800000 */
[----:B-1----:R-:W3:Y:S04]  /*01e0*/  LDG.E R9, desc[UR6][R4.64] ;  /* 0x0000000604097981 */ /* 0x002ee8000c1e1900 */
[----:B------:R-:W3:Y:S02]  /*01f0*/  LDG.E R10, desc[UR6][R4.64+0x4] ;  /* 0x00000406040a7981 */ /* 0x000ee4000c1e1900 */
[----:B---3--:R-:W-:-:S05]  /*0200*/  FADD R9, R9, R10 ;  /* 0x0000000a09097221 */ /* 0x008fca0000000000 */
[----:B------:R3:W-:Y:S02]  /*0210*/  STG.E desc[UR6][R4.64], R9 ;  /* 0x0000000904007986 */ /* 0x0007e4000c101906 */
.L_x_0:
[----:B------:R-:W-:Y:S05]  /*0220*/  WARPSYNC.ALL ;  /* 0x0000000000007948 */ /* 0x000fea0003800000 */
[----:B------:R-:W-:Y:S01]  /*0230*/  BAR.SYNC.DEFER_BLOCKING 0x0 ;  /* 0x0000000000007b1d */ /* 0x000fe20000010000 */
[----:B------:R-:W-:-:S05]  /*0240*/  LOP3.LUT P5, RZ, R0, 0xff, RZ, 0xc0, !PT ;  /* 0x000000ff00ff7812 */ /* 0x000fca00078ac0ff */
[----:B------:R-:W-:Y:S04]  /*0250*/  BSSY.RECONVERGENT B0, `(.L_x_1) ;  /* 0x0000006000007945 */ /* 0x000fe80003800200 */
[----:B------:R-:W-:Y:S05]  /*0260*/  @P6 BRA `(.L_x_2) ;  /* 0x0000000000106947 */ /* 0x000fea0003800000 */
[----:B-1-3--:R-:W3:Y:S04]  /*0270*/  LDG.E R9, desc[UR6][R4.64] ;  /* 0x0000000604097981 */ /* 0x00aee8000c1e1900 */
[----:B------:R-:W3:Y:S02]  /*0280*/  LDG.E R10, desc[UR6][R4.64+0x8] ;  /* 0x00000806040a7981 */ /* 0x000ee4000c1e1900 */
[----:B---3--:R-:W-:-:S05]  /*0290*/  FADD R9, R9, R10 ;  /* 0x0000000a09097221 */ /* 0x008fca0000000000 */
[----:B------:R4:W-:Y:S02]  /*02a0*/  STG.E desc[UR6][R4.64], R9 ;  /* 0x0000000904007986 */ /* 0x0009e4000c101906 */
.L_x_2:
[----:B-12---:R-:W-:Y:S05]  /*02b0*/  BSYNC.RECONVERGENT B0 ;  /* 0x0000000000007941 */ /* 0x006fea0003800200 */
.L_x_1:
[----:B------:R-:W-:Y:S06]  /*02c0*/  BAR.SYNC.DEFER_BLOCKING 0x0 ;  /* 0x0000000000007b1d */ /* 0x000fec0000010000 */
[----:B------:R-:W-:Y:S04]  /*02d0*/  BSSY.RECONVERGENT B0, `(.L_x_3) ;  /* 0x0000006000007945 */ /* 0x000fe80003800200 */
[----:B------:R-:W-:Y:S05]  /*02e0*/  @P0 BRA `(.L_x_4) ;  /* 0x0000000000100947 */ /* 0x000fea0003800000 */
[----:B---34-:R-:W2:Y:S04]  /*02f0*/  LDG.E R9, desc[UR6][R4.64] ;  /* 0x0000000604097981 */ /* 0x018ea8000c1e1900 */
[----:B------:R-:W2:Y:S02]  /*0300*/  LDG.E R10, desc[UR6][R4.64+0x10] ;  /* 0x00001006040a7981 */ /* 0x000ea4000c1e1900 */
[----:B--2---:R-:W-:-:S05]  /*0310*/  FADD R9, R9, R10 ;  /* 0x0000000a09097221 */ /* 0x004fca0000000000 */
[----:B------:R1:W-:Y:S02]  /*0320*/  STG.E desc[UR6][R4.64], R9 ;  /* 0x0000000904007986 */ /* 0x0003e4000c101906 */
.L_x_4:
[----:B------:R-:W-:Y:S05]  /*0330*/  BSYNC.RECONVERGENT B0 ;  /* 0x0000000000007941 */ /* 0x000fea0003800200 */
.L_x_3:
[----:B------:R-:W-:Y:S06]  /*0340*/  BAR.SYNC.DEFER_BLOCKING 0x0 ;  /* 0x0000000000007b1d */ /* 0x000fec0000010000 */
[----:B------:R-:W-:Y:S04]  /*0350*/  BSSY.RECONVERGENT B0, `(.L_x_5) ;  /* 0x0000006000007945 */ /* 0x000fe80003800200 */
[----:B------:R-:W-:Y:S05]  /*0360*/  @P1 BRA `(.L_x_6) ;  /* 0x0000000000101947 */ /* 0x000fea0003800000 */
[----:B-1-34-:R-:W2:Y:S04]  /*0370*/  LDG.E R9, desc[UR6][R4.64] ;  /* 0x0000000604097981 */ /* 0x01aea8000c1e1900 */
[----:B------:R-:W2:Y:S02]  /*0380*/  LDG.E R10, desc[UR6][R4.64+0x20] ;  /* 0x00002006040a7981 */ /* 0x000ea4000c1e1900 */
[----:B--2---:R-:W-:-:S05]  /*0390*/  FADD R9, R9, R10 ;  /* 0x0000000a09097221 */ /* 0x004fca0000000000 */
[----:B------:R2:W-:Y:S02]  /*03a0*/  STG.E desc[UR6][R4.64], R9 ;  /* 0x0000000904007986 */ /* 0x0005e4000c101906 */
.L_x_6:
[----:B------:R-:W-:Y:S05]  /*03b0*/  BSYNC.RECONVERGENT B0 ;  /* 0x0000000000007941 */ /* 0x000fea0003800200 */
.L_x_5:
[----:B------:R-:W-:Y:S06]  /*03c0*/  BAR.SYNC.DEFER_BLOCKING 0x0 ;  /* 0x0000000000007b1d */ /* 0x000fec0000010000 */
[----:B------:R-:W-:Y:S04]  /*03d0*/  BSSY.RECONVERGENT B0, `(.L_x_7) ;  /* 0x0000006000007945 */ /* 0x000fe80003800200 */
[----:B------:R-:W-:Y:S05]  /*03e0*/  @P2 BRA `(.L_x_8) ;  /* 0x0000000000102947 */ /* 0x000fea0003800000 */
[----:B-1234-:R-:W2:Y:S04]  /*03f0*/  LDG.E R9, desc[UR6][R4.64] ;  /* 0x0000000604097981 */ /* 0x01eea8000c1e1900 */
[----:B------:R-:W2:Y:S02]  /*0400*/  LDG.E R10, desc[UR6][R4.64+0x40] ;  /* 0x00004006040a7981 */ /* 0x000ea4000c1e1900 */
[----:B--2---:R-:W-:-:S05]  /*0410*/  FADD R9, R9, R10 ;  /* 0x0000000a09097221 */ /* 0x004fca0000000000 */
[----:B------:R1:W-:Y:S02]  /*0420*/  STG.E desc[UR6][R4.64], R9 ;  /* 0x0000000904007986 */ /* 0x0003e4000c101906 */
.L_x_8:
[----:B------:R-:W-:Y:S05]  /*0430*/  BSYNC.RECONVERGENT B0 ;  /* 0x0000000000007941 */ /* 0x000fea0003800200 */
.L_x_7:
[----:B------:R-:W-:Y:S06]  /*0440*/  BAR.SYNC.DEFER_BLOCKING 0x0 ;  /* 0x0000000000007b1d */ /* 0x000fec0000010000 */
[----:B------:R-:W-:Y:S04]  /*0450*/  BSSY.RECONVERGENT B0, `(.L_x_9) ;  /* 0x0000006000007945 */ /* 0x000fe80003800200 */
[----:B------:R-:W-:Y:S05]  /*0460*/  @P3 BRA `(.L_x_10) ;  /* 0x0000000000103947 */ /* 0x000fea0003800000 */
[----:B-1234-:R-:W2:Y:S04]  /*0470*/  LDG.E R9, desc[UR6][R4.64] ;  /* 0x0000000604097981 */ /* 0x01eea8000c1e1900 */
[----:B------:R-:W2:Y:S02]  /*0480*/  LDG.E R10, desc[UR6][R4.64+0x80] ;  /* 0x00008006040a7981 */ /* 0x000ea4000c1e1900 */
[----:B--2---:R-:W-:-:S05]  /*0490*/  FADD R9, R9, R10 ;  /* 0x0000000a09097221 */ /* 0x004fca0000000000 */
[----:B------:R1:W-:Y:S02]  /*04a0*/  STG.E desc[UR6][R4.64], R9 ;  /* 0x0000000904007986 */ /* 0x0003e4000c101906 */
.L_x_10:
[----:B------:R-:W-:Y:S05]  /*04b0*/  BSYNC.RECONVERGENT B0 ;  /* 0x0000000000007941 */ /* 0x000fea0003800200 */
.L_x_9:
[----:B------:R-:W-:Y:S06]  /*04c0*/  BAR.SYNC.DEFER_BLOCKING 0x0 ;  /* 0x0000000000007b1d */ /* 0x000fec0000010000 */
[----:B------:R-:W-:Y:S04]  /*04d0*/  BSSY.RECONVERGENT B0, `(.L_x_11) ;  /* 0x0000006000007945 */ /* 0x000fe80003800200 */
[----:B------:R-:W-:Y:S05]  /*04e0*/  @P4 BRA `(.L_x_12) ;  /* 0x0000000000104947 */ /* 0x000fea0003800000 */
[----:B-1234-:R-:W2:Y:S04]  /*04f0*/  LDG.E R9, desc[UR6][R4.64] ;  /* 0x0000000604097981 */ /* 0x01eea8000c1e1900 */
[----:B------:R-:W2:Y:S02]  /*0500*/  LDG.E R10, desc[UR6][R4.64+0x100] ;  /* 0x00010006040a7981 */ /* 0x000ea4000c1e1900 */
[----:B--2---:R-:W-:-:S05]  /*0510*/  FADD R9, R9, R10 ;  /* 0x0000000a09097221 */ /* 0x004fca0000000000 */
[----:B------:R1:W-:Y:S02]  /*0520*/  STG.E desc[UR6][R4.64], R9 ;  /* 0x0000000904007986 */ /* 0x0003e4000c101906 */
.L_x_12:
[----:B------:R-:W-:Y:S05]  /*0530*/  BSYNC.RECONVERGENT B0 ;  /* 0x0000000000007941 */ /* 0x000fea0003800200 */
.L_x_11:
[----:B------:R-:W-:Y:S06]  /*0540*/  BAR.SYNC.DEFER_BLOCKING 0x0 ;  /* 0x0000000000007b1d */ /* 0x000fec0000010000 */
[----:B------:R-:W-:Y:S04]  /*0550*/  BSSY.RECONVERGENT B0, `(.L_x_13) ;  /* 0x0000006000007945 */ /* 0x000fe80003800200 */
[----:B------:R-:W-:Y:S05]  /*0560*/  @P5 BRA `(.L_x_14) ;  /* 0x0000000000105947 */ /* 0x000fea0003800000 */
[----:B-1234-:R-:W2:Y:S04]  /*0570*/  LDG.E R9, desc[UR6][R4.64] ;  /* 0x0000000604097981 */ /* 0x01eea8000c1e1900 */
[----:B------:R-:W2:Y:S02]  /*0580*/  LDG.E R10, desc[UR6][R4.64+0x200] ;  /* 0x00020006040a7981 */ /* 0x000ea4000c1e1900 */
[----:B--2---:R-:W-:-:S05]  /*0590*/  FADD R9, R9, R10 ;  /* 0x0000000a09097221 */ /* 0x004fca0000000000 */
[----:B------:R1:W-:Y:S02]  /*05a0*/  STG.E desc[UR6][R4.64], R9 ;  /* 0x0000000904007986 */ /* 0x0003e4000c101906 */
.L_x_14:
[----:B------:R-:W-:Y:S05]  /*05b0*/  BSYNC.RECONVERGENT B0 ;  /* 0x0000000000007941 */ /* 0x000fea0003800200 */
.L_x_13:
[----:B------:R-:W-:Y:S01]  /*05c0*/  BAR.SYNC.DEFER_BLOCKING 0x0 ;  /* 0x0000000000007b1d */ /* 0x000fe20000010000 */
[----:B------:R-:W-:-:S05]  /*05d0*/  ISETP.NE.AND P0, PT, R0, RZ, PT ;  /* 0x000000ff0000720c */ /* 0x000fca0003f05270 */
[----:B------:R-:W-:Y:S08]  /*05e0*/  BSSY.RECONVERGENT B0, `(.L_x_15) ;  /* 0x000001e000007945 */ /* 0x000ff00003800200 */
[----:B------:R-:W-:Y:S05]  /*05f0*/  @P0 BRA `(.L_x_16) ;  /* 0x0000000000700947 */ /* 0x000fea0003800000 */
[----:B-1234-:R1:W2:Y:S01]  /*0600*/  LDG.E R4, desc[UR6][R4.64] ;  /* 0x0000000604047981 */ /* 0x01e2a2000c1e1900 */
[-C--:B------:R-:W-:Y:S02]  /*0610*/  IABS R12, R7.reuse ;  /* 0x00000007000c7213 */ /* 0x080fe40000000000 */
[----:B------:R-:W-:Y:S02]  /*0620*/  IABS R14, R8 ;  /* 0x00000008000e7213 */ /* 0x000fe40000000000 */
[----:B------:R-:W3:Y:S01]  /*0630*/  I2F.RP R9, R12 ;  /* 0x0000000c00097306 */ /* 0x000ee20000209400 */
[----:B-1----:R-:W-:-:S05]  /*0640*/  IABS R5, R7 ;  /* 0x0000000700057213 */ /* 0x002fca0000000000 */
[----:B------:R-:W-:Y:S02]  /*0650*/  IMAD.MOV R5, RZ, RZ, -R5 ;  /* 0x000000ffff057224 */ /* 0x000fe400078e0a05 */
[----:B---3--:R-:W1:Y:S02]  /*0660*/  MUFU.RCP R9, R9 ;  /* 0x0000000900097308 */ /* 0x008e640000001000 */
[----:B-1----:R-:W-:-:S06]  /*0670*/  VIADD R10, R9, 0xffffffe ;  /* 0x0ffffffe090a7836 */ /* 0x002fcc0000000000 */
[----:B------:R1:W3:Y:S02]  /*0680*/  F2I.FTZ.U32.TRUNC.NTZ R11, R10 ;  /* 0x0000000a000b7305 */ /* 0x0002e4000021f000 */
[----:B-1----:R-:W-:Y:S02]  /*0690*/  IMAD.MOV.U32 R10, RZ, RZ, RZ ;  /* 0x000000ffff0a7224 */ /* 0x002fe400078e00ff */
[----:B---3--:R-:W-:-:S04]  /*06a0*/  IMAD.MOV R13, RZ, RZ, -R11 ;  /* 0x000000ffff0d7224 */ /* 0x008fc800078e0a0b */
[----:B------:R-:W-:-:S04]  /*06b0*/  IMAD R13, R13, R12, RZ ;  /* 0x0000000c0d0d7224 */ /* 0x000fc800078e02ff */
[----:B------:R-:W-:-:S06]  /*06c0*/  IMAD.HI.U32 R11, R11, R13, R10 ;  /* 0x0000000d0b0b7227 */ /* 0x000fcc00078e000a */
[----:B------:R-:W-:-:S04]  /*06d0*/  IMAD.HI.U32 R11, R11, R14, RZ ;  /* 0x0000000e0b0b7227 */ /* 0x000fc800078e00ff */
[----:B------:R-:W-:-:S05]  /*06e0*/  IMAD R5, R11, R5, R14 ;  /* 0x000000050b057224 */ /* 0x000fca00078e020e */
[----:B------:R-:W-:-:S13]  /*06f0*/  ISETP.GT.U32.AND P1, PT, R12, R5, PT ;  /* 0x000000050c00720c */ /* 0x000fda0003f24070 */
[----:B------:R-:W-:Y:S02]  /*0700*/  @!P1 IMAD.IADD R5, R5, 0x1, -R12 ;  /* 0x0000000105059824 */ /* 0x000fe400078e0a0c */
[----:B------:R-:W-:Y:S01]  /*0710*/  @!P1 VIADD R11, R11, 0x1 ;  /* 0x000000010b0b9836 */ /* 0x000fe20000000000 */
[----:B------:R-:W-:Y:S02]  /*0720*/  ISETP.NE.AND P1, PT, R7, RZ, PT ;  /* 0x000000ff0700720c */ /* 0x000fe40003f25270 */
[----:B------:R-:W-:Y:S02]  /*0730*/  ISETP.GE.U32.AND P0, PT, R5, R12, PT ;  /* 0x0000000c0500720c */ /* 0x000fe40003f06070 */
[----:B------:R-:W-:-:S04]  /*0740*/  LOP3.LUT R5, R8, R7, RZ, 0x3c, !PT ;  /* 0x0000000708057212 */ /* 0x000fc800078e3cff */
[----:B------:R-:W-:-:S07]  /*0750*/  ISETP.GE.AND P2, PT, R5, RZ, PT ;  /* 0x000000ff0500720c */ /* 0x000fce0003f46270 */
[----:B------:R-:W-:-:S06]  /*0760*/  @P0 VIADD R11, R11, 0x1 ;  /* 0x000000010b0b0836 */ /* 0x000fcc0000000000 */
[----:B------:R-:W-:Y:S01]  /*0770*/  @!P2 IMAD.MOV R11, RZ, RZ, -R11 ;  /* 0x000000ffff0ba224 */ /* 0x000fe200078e0a0b */
[----:B------:R-:W-:-:S05]  /*0780*/  @!P1 LOP3.LUT R11, RZ, R7, RZ, 0x33, !PT ;  /* 0x00000007ff0b9212 */ /* 0x000fca00078e33ff */
[----:B------:R-:W-:-:S04]  /*0790*/  IMAD R11, R11, R6, UR4 ;  /* 0x000000040b0b7e24 */ /* 0x000fc8000f8e0206 */
[----:B0-----:R-:W-:-:S05]  /*07a0*/  IMAD.WIDE.U32 R10, R11, 0x4, R2 ;  /* 0x000000040b0a7825 */ /* 0x001fca00078e0002 */
[----:B--2---:R0:W-:Y:S02]  /*07b0*/  STG.E desc[UR6][R10.64], R4 ;  /* 0x000000040a007986 */ /* 0x0041e4000c101906 */
.L_x_16:
[----:B------:R-:W-:Y:S05]  /*07c0*/  BSYNC.RECONVERGENT B0 ;  /* 0x0000000000007941 */ /* 0x000fea0003800200 */
.L_x_15:
[----:B-1234-:R-:W-:-:S04]  /*07d0*/  IMAD.IADD R5, R7, 0x1, R8 ;  /* 0x0000000107057824 */ /* 0x01efc800078e0208 */
[--C-:B------:R-:W-:Y:S01]  /*07e0*/  IMAD.MOV.U32 R8, RZ, RZ, R5.reuse ;  /* 0x000000ffff087224 */ /* 0x100fe200078e0005 */
[----:B------:R-:W-:Y:S02]  /*07f0*/  ISETP.GE.U32.AND P0, PT, R5, UR10, PT ;  /* 0x0000000a05007c0c */ /* 0x000fe4000bf06070 */
[----:B0-----:R-:W-:-:S04]  /*0800*/  SHF.R.S32.HI R10, RZ, 0x1f, R5 ;  /* 0x0000001fff0a7819 */ /* 0x001fc80000011405 */
[----:B------:R-:W-:-:S13]  /*0810*/  ISETP.GE.U32.AND.EX P0, PT, R10, UR11, PT, P0 ;  /* 0x0000000b0a007c0c */ /* 0x000fda000bf06100 */
[----:B------:R-:W-:Y:S05]  /*0820*/  @!P0 BRA `(.L_x_17) ;  /* 0xfffffff800448947 */ /* 0x000fea000383ffff */
[----:B------:R-:W-:Y:S05]  /*0830*/  EXIT ;  /* 0x000000000000794d */ /* 0x000fea0003800000 */
.L_x_18:
[----:B------:R-:W-:-:S00]  /*0840*/  BRA `(.L_x_18) ;  /* 0xfffffffc00fc7947 */ /* 0x000fc0000383ffff */
[----:B------:R-:W-:-:S00]  /*0850*/  NOP ;  /* 0x0000000000007918 */ /* 0x000fc00000000000 */
        /* <DEDUP_REMOVED lines=10> */
.L_x_19:


//--------------------- .nv.shared.reserved.0     --------------------------
	.section	.nv.shared.reserved.0,"aw",@nobits
	.weak		__nv_reservedSMEM_offset_0_alias
	.size		__nv_reservedSMEM_offset_0_alias, 0, 64
	.other		__nv_reservedSMEM_offset_0_alias,@"STO_CUDA_RESERVED_SHARED STV_DEFAULT"
__nv_reservedSMEM_offset_0_alias:
	.zero		0
	.zero		64


//--------------------- .nv.constant0._Z11cuda_reducePfS_m --------------------------
	.section	.nv.constant0._Z11cuda_reducePfS_m,"a",@progbits
	.sectionflags	@""
	.align	4
.nv.constant0._Z11cuda_reducePfS_m:
	.zero		920


//--------------------- SYMBOLS --------------------------

	.type		.nv.reservedSmem.offset0,@object
	.size		.nv.reservedSmem.offset0,0x4
